//
// Generated by NVIDIA NVVM Compiler
//
// Compiler Build ID: CL-36424714
// Cuda compilation tools, release 13.0, V13.0.88
// Based on NVVM 20.0.0
//

.version 9.0
.target sm_100
.address_size 64

	// .globl	_Z14sumSingleBlockPi
.extern .shared .align 16 .b8 dcopy[];

.visible .entry _Z14sumSingleBlockPi(
	.param .u64 .ptr .align 1 _Z14sumSingleBlockPi_param_0
)
{
	.reg .pred 	%p<3>;
	.reg .b32 	%r<16>;
	.reg .b64 	%rd<7>;

	ld.param.u64 	%rd2, [_Z14sumSingleBlockPi_param_0];
	cvta.to.global.u64 	%rd1, %rd2;
	mov.u32 	%r1, %tid.x;
	mov.u32 	%r15, %ntid.x;
	shl.b32 	%r3, %r1, 1;
	mov.b32 	%r14, 1;
$L__BB0_1:
	setp.ge.u32 	%p1, %r1, %r15;
	@%p1 bra 	$L__BB0_3;
	mul.lo.s32 	%r9, %r3, %r14;
	add.s32 	%r10, %r9, %r14;
	mul.wide.s32 	%rd3, %r10, 4;
	add.s64 	%rd4, %rd1, %rd3;
	ld.global.u32 	%r11, [%rd4];
	mul.wide.s32 	%rd5, %r9, 4;
	add.s64 	%rd6, %rd1, %rd5;
	ld.global.u32 	%r12, [%rd6];
	add.s32 	%r13, %r12, %r11;
	st.global.u32 	[%rd6], %r13;
$L__BB0_3:
	shr.u32 	%r6, %r15, 1;
	shl.b32 	%r14, %r14, 1;
	setp.gt.u32 	%p2, %r15, 1;
	mov.u32 	%r15, %r6;
	@%p2 bra 	$L__BB0_1;
	ret;

}
	// .globl	_Z18sumSingleBlock_shmPi
.visible .entry _Z18sumSingleBlock_shmPi(
	.param .u64 .ptr .align 1 _Z18sumSingleBlock_shmPi_param_0
)
{
	.reg .pred 	%p<4>;
	.reg .b32 	%r<27>;
	.reg .b64 	%rd<5>;

	ld.param.u64 	%rd2, [_Z18sumSingleBlock_shmPi_param_0];
	cvta.to.global.u64 	%rd1, %rd2;
	mov.u32 	%r1, %tid.x;
	shl.b32 	%r2, %r1, 1;
	mul.wide.u32 	%rd3, %r2, 4;
	add.s64 	%rd4, %rd1, %rd3;
	ld.global.u32 	%r9, [%rd4];
	shl.b32 	%r10, %r1, 3;
	mov.u32 	%r11, dcopy;
	add.s32 	%r12, %r11, %r10;
	ld.global.u32 	%r13, [%rd4+4];
	st.shared.v2.u32 	[%r12], {%r9, %r13};
	mov.b32 	%r25, 1;
	mov.u32 	%r26, %ntid.x;
$L__BB1_1:
	setp.ge.u32 	%p1, %r1, %r26;
	@%p1 bra 	$L__BB1_3;
	mul.lo.s32 	%r14, %r2, %r25;
	add.s32 	%r15, %r14, %r25;
	shl.b32 	%r16, %r15, 2;
	add.s32 	%r18, %r11, %r16;
	ld.shared.u32 	%r19, [%r18];
	shl.b32 	%r20, %r14, 2;
	add.s32 	%r21, %r11, %r20;
	ld.shared.u32 	%r22, [%r21];
	add.s32 	%r23, %r22, %r19;
	st.shared.u32 	[%r21], %r23;
$L__BB1_3:
	shr.u32 	%r6, %r26, 1;
	shl.b32 	%r25, %r25, 1;
	setp.gt.u32 	%p2, %r26, 1;
	mov.u32 	%r26, %r6;
	@%p2 bra 	$L__BB1_1;
	setp.ne.s32 	%p3, %r1, 0;
	@%p3 bra 	$L__BB1_6;
	ld.shared.u32 	%r24, [dcopy];
	st.global.u32 	[%rd1], %r24;
$L__BB1_6:
	ret;

}


// ===== COMPILED SASS (sm_100) =====

	.target	sm_100

	.elftype	@"ET_EXEC"


//--------------------- .note.nv.tkinfo           --------------------------
	.section	.note.nv.tkinfo,"",@"SHT_NOTE"
	.sectionflags	@"SHF_NOTE_NV_TKINFO"
	.tkinfo
        /*0018*/ 	.word	0x00000002
        /*0030*/ 	.string	""
        /*0030*/ 	.string	"ptxas"
        /*0030*/ 	.string	"Cuda compilation tools, release 13.0, V13.0.88"
        /*0030*/ 	.string	"Build cuda_13.0.r13.0/compiler.36424714_0"
        /*0030*/ 	.string	"-arch sm_100 -m 64 "



//--------------------- .note.nv.cuinfo           --------------------------
	.section	.note.nv.cuinfo,"",@"SHT_NOTE"
	.sectionflags	@"SHF_NOTE_NV_CUINFO"
        /*0018*/ 	.short	0x0002
        /*001a*/ 	.short	0x0064
        /*001c*/ 	.short	0x0082
	.zero		2


//--------------------- .nv.info                  --------------------------
	.section	.nv.info,"",@"SHT_CUDA_INFO"
	.align	4


	//----- nvinfo : EIATTR_REGCOUNT
	.align		4
        /*0000*/ 	.byte	0x04, 0x2f
        /*0002*/ 	.short	(.L_1 - .L_0)
	.align		4
.L_0:
        /*0004*/ 	.word	index@(_Z14sumSingleBlockPi)
        /*0008*/ 	.word	0x0000000c


	//----- nvinfo : EIATTR_FRAME_SIZE
	.align		4
.L_1:
        /*000c*/ 	.byte	0x04, 0x11
        /*000e*/ 	.short	(.L_3 - .L_2)
	.align		4
.L_2:
        /*0010*/ 	.word	index@(_Z14sumSingleBlockPi)
        /*0014*/ 	.word	0x00000000


	//----- nvinfo : EIATTR_REGCOUNT
	.align		4
.L_3:
        /*0018*/ 	.byte	0x04, 0x2f
        /*001a*/ 	.short	(.L_5 - .L_4)
	.align		4
.L_4:
        /*001c*/ 	.word	index@(_Z18sumSingleBlock_shmPi)
        /*0020*/ 	.word	0x0000000a


	//----- nvinfo : EIATTR_FRAME_SIZE
	.align		4
.L_5:
        /*0024*/ 	.byte	0x04, 0x11
        /*0026*/ 	.short	(.L_7 - .L_6)
	.align		4
.L_6:
        /*0028*/ 	.word	index@(_Z18sumSingleBlock_shmPi)
        /*002c*/ 	.word	0x00000000


	//----- nvinfo : EIATTR_MIN_STACK_SIZE
	.align		4
.L_7:
        /*0030*/ 	.byte	0x04, 0x12
        /*0032*/ 	.short	(.L_9 - .L_8)
	.align		4
.L_8:
        /*0034*/ 	.word	index@(_Z18sumSingleBlock_shmPi)
        /*0038*/ 	.word	0x00000000


	//----- nvinfo : EIATTR_MIN_STACK_SIZE
	.align		4
.L_9:
        /*003c*/ 	.byte	0x04, 0x12
        /*003e*/ 	.short	(.L_11 - .L_10)
	.align		4
.L_10:
        /*0040*/ 	.word	index@(_Z14sumSingleBlockPi)
        /*0044*/ 	.word	0x00000000
.L_11:


//--------------------- .nv.compat                --------------------------
	.section	.nv.compat,"",@"SHT_CUDA_COMPAT_INFO"
	.align	4
        /*0000*/ 	.byte	0x02, 0x09, 0x00, 0x00, 0x02, 0x02, 0x01, 0x00, 0x02, 0x05, 0x05, 0x00, 0x03, 0x07, 0x01, 0x01
        /*0010*/ 	.byte	0x02, 0x03, 0x00, 0x00, 0x02, 0x06, 0x01, 0x00, 0x04, 0x0b, 0x08, 0x00, 0x09, 0x00, 0x00, 0x00
        /*0020*/ 	.byte	0x00, 0x00, 0x00, 0x00


//--------------------- .nv.info._Z18sumSingleBlock_shmPi --------------------------
	.section	.nv.info._Z18sumSingleBlock_shmPi,"",@"SHT_CUDA_INFO"
	.sectionflags	@""
	.align	4


	//----- nvinfo : EIATTR_CUDA_API_VERSION
	.align		4
        /*0000*/ 	.byte	0x04, 0x37
        /*0002*/ 	.short	(.L_13 - .L_12)
.L_12:
        /*0004*/ 	.word	0x00000082


	//----- nvinfo : EIATTR_KPARAM_INFO
	.align		4
.L_13:
        /*0008*/ 	.byte	0x04, 0x17
        /*000a*/ 	.short	(.L_15 - .L_14)
.L_14:
        /*000c*/ 	.word	0x00000000
        /*0010*/ 	.short	0x0000
        /*0012*/ 	.short	0x0000
        /*0014*/ 	.byte	0x00, 0xf5, 0x21, 0x00


	//----- nvinfo : EIATTR_SPARSE_MMA_MASK
	.align		4
.L_15:
        /*0018*/ 	.byte	0x03, 0x50
        /*001a*/ 	.short	0x0000


	//----- nvinfo : EIATTR_MAXREG_COUNT
	.align		4
        /*001c*/ 	.byte	0x03, 0x1b
        /*001e*/ 	.short	0x00ff


	//----- nvinfo : EIATTR_MERCURY_ISA_VERSION
	.align		4
        /*0020*/ 	.byte	0x03, 0x5f
        /*0022*/ 	.short	0x0101


	//----- nvinfo : EIATTR_VRC_CTA_INIT_COUNT
	.align		4
        /*0024*/ 	.byte	0x02, 0x4a
	.zero		1
	.zero		1


	//----- nvinfo : EIATTR_EXIT_INSTR_OFFSETS
	.align		4
        /*0028*/ 	.byte	0x04, 0x1c
        /*002a*/ 	.short	(.L_17 - .L_16)


	//   ....[0]....
.L_16:
        /*002c*/ 	.word	0x000001e0


	//   ....[1]....
        /*0030*/ 	.word	0x00000250


	//----- nvinfo : EIATTR_CBANK_PARAM_SIZE
	.align		4
.L_17:
        /*0034*/ 	.byte	0x03, 0x19
        /*0036*/ 	.short	0x0008


	//----- nvinfo : EIATTR_PARAM_CBANK
	.align		4
        /*0038*/ 	.byte	0x04, 0x0a
        /*003a*/ 	.short	(.L_19 - .L_18)
	.align		4
.L_18:
        /*003c*/ 	.word	index@(.nv.constant0._Z18sumSingleBlock_shmPi)
        /*0040*/ 	.short	0x0380
        /*0042*/ 	.short	0x0008


	//----- nvinfo : EIATTR_SW_WAR
	.align		4
.L_19:
        /*0044*/ 	.byte	0x04, 0x36
        /*0046*/ 	.short	(.L_21 - .L_20)
.L_20:
        /*0048*/ 	.word	0x00000008
.L_21:


//--------------------- .nv.info._Z14sumSingleBlockPi --------------------------
	.section	.nv.info._Z14sumSingleBlockPi,"",@"SHT_CUDA_INFO"
	.sectionflags	@""
	.align	4


	//----- nvinfo : EIATTR_CUDA_API_VERSION
	.align		4
        /*0000*/ 	.byte	0x04, 0x37
        /*0002*/ 	.short	(.L_23 - .L_22)
.L_22:
        /*0004*/ 	.word	0x00000082


	//----- nvinfo : EIATTR_KPARAM_INFO
	.align		4
.L_23:
        /*0008*/ 	.byte	0x04, 0x17
        /*000a*/ 	.short	(.L_25 - .L_24)
.L_24:
        /*000c*/ 	.word	0x00000000
        /*0010*/ 	.short	0x0000
        /*0012*/ 	.short	0x0000
        /*0014*/ 	.byte	0x00, 0xf5, 0x21, 0x00


	//----- nvinfo : EIATTR_SPARSE_MMA_MASK
	.align		4
.L_25:
        /*0018*/ 	.byte	0x03, 0x50
        /*001a*/ 	.short	0x0000


	//----- nvinfo : EIATTR_MAXREG_COUNT
	.align		4
        /*001c*/ 	.byte	0x03, 0x1b
        /*001e*/ 	.short	0x00ff


	//----- nvinfo : EIATTR_MERCURY_ISA_VERSION
	.align		4
        /*0020*/ 	.byte	0x03, 0x5f
        /*0022*/ 	.short	0x0101


	//----- nvinfo : EIATTR_VRC_CTA_INIT_COUNT
	.align		4
        /*0024*/ 	.byte	0x02, 0x4a
	.zero		1
	.zero		1


	//----- nvinfo : EIATTR_EXIT_INSTR_OFFSETS
	.align		4
        /*0028*/ 	.byte	0x04, 0x1c
        /*002a*/ 	.short	(.L_27 - .L_26)


	//   ....[0]....
.L_26:
        /*002c*/ 	.word	0x00000180


	//----- nvinfo : EIATTR_CRS_STACK_SIZE
	.align		4
.L_27:
        /*0030*/ 	.byte	0x04, 0x1e
        /*0032*/ 	.short	(.L_29 - .L_28)
.L_28:
        /*0034*/ 	.word	0x00000000


	//----- nvinfo : EIATTR_CBANK_PARAM_SIZE
	.align		4
.L_29:
        /*0038*/ 	.byte	0x03, 0x19
        /*003a*/ 	.short	0x0008


	//----- nvinfo : EIATTR_PARAM_CBANK
	.align		4
        /*003c*/ 	.byte	0x04, 0x0a
        /*003e*/ 	.short	(.L_31 - .L_30)
	.align		4
.L_30:
        /*0040*/ 	.word	index@(.nv.constant0._Z14sumSingleBlockPi)
        /*0044*/ 	.short	0x0380
        /*0046*/ 	.short	0x0008


	//----- nvinfo : EIATTR_SW_WAR
	.align		4
.L_31:
        /*0048*/ 	.byte	0x04, 0x36
        /*004a*/ 	.short	(.L_33 - .L_32)
.L_32:
        /*004c*/ 	.word	0x00000008
.L_33:


//--------------------- .nv.callgraph             --------------------------
	.section	.nv.callgraph,"",@"SHT_CUDA_CALLGRAPH"
	.align	4
	.sectionentsize	8
	.align		4
        /*0000*/ 	.word	0x00000000
	.align		4
        /*0004*/ 	.word	0xffffffff
	.align		4
        /*0008*/ 	.word	0x00000000
	.align		4
        /*000c*/ 	.word	0xfffffffe
	.align		4
        /*0010*/ 	.word	0x00000000
	.align		4
        /*0014*/ 	.word	0xfffffffd
	.align		4
        /*0018*/ 	.word	0x00000000
	.align		4
        /*001c*/ 	.word	0xfffffffc


//--------------------- .text._Z18sumSingleBlock_shmPi --------------------------
	.section	.text._Z18sumSingleBlock_shmPi,"ax",@progbits
	.align	128
        .global         _Z18sumSingleBlock_shmPi
        .type           _Z18sumSingleBlock_shmPi,@function
        .size           _Z18sumSingleBlock_shmPi,(.L_x_6 - _Z18sumSingleBlock_shmPi)
        .other          _Z18sumSingleBlock_shmPi,@"STO_CUDA_ENTRY STV_DEFAULT"
_Z18sumSingleBlock_shmPi:
.text._Z18sumSingleBlock_shmPi:
[----:B------:R-:W-:Y:S01]  /*0000*/  LDC R1, c[0x0][0x37c] ;  /* 0x0000df00ff017b82 */ /* 0x000fe20000000800 */
[----:B------:R-:W0:Y:S07]  /*0010*/  S2R R4, SR_TID.X ;  /* 0x0000000000047919 */ /* 0x000e2e0000002100 */
[----:B------:R-:W1:Y:S01]  /*0020*/  LDC.64 R2, c[0x0][0x380] ;  /* 0x0000e000ff027b82 */ /* 0x000e620000000a00 */
[----:B------:R-:W2:Y:S01]  /*0030*/  LDCU.64 UR8, c[0x0][0x358] ;  /* 0x00006b00ff0877ac */ /* 0x000ea20008000a00 */
[----:B0-----:R-:W-:-:S04]  /*0040*/  IMAD.SHL.U32 R5, R4, 0x2, RZ ;  /* 0x0000000204057824 */ /* 0x001fc800078e00ff */
[----:B-1----:R-:W-:-:S05]  /*0050*/  IMAD.WIDE.U32 R2, R5, 0x4, R2 ;  /* 0x0000000405027825 */ /* 0x002fca00078e0002 */
[----:B--2---:R-:W2:Y:S04]  /*0060*/  LDG.E R6, desc[UR8][R2.64] ;  /* 0x0000000802067981 */ /* 0x004ea8000c1e1900 */
[----:B------:R-:W2:Y:S01]  /*0070*/  LDG.E R7, desc[UR8][R2.64+0x4] ;  /* 0x0000040802077981 */ /* 0x000ea2000c1e1900 */
[----:B------:R-:W0:Y:S01]  /*0080*/  S2UR UR5, SR_CgaCtaId ;  /* 0x00000000000579c3 */ /* 0x000e220000008800 */
[----:B------:R-:W-:Y:S01]  /*0090*/  UMOV UR4, 0x400 ;  /* 0x0000040000047882 */ /* 0x000fe20000000000 */
[----:B------:R-:W-:Y:S01]  /*00a0*/  UMOV UR7, 0x1 ;  /* 0x0000000100077882 */ /* 0x000fe20000000000 */
[----:B0-----:R-:W-:Y:S01]  /*00b0*/  ULEA UR4, UR5, UR4, 0x18 ;  /* 0x0000000405047291 */ /* 0x001fe2000f8ec0ff */
[----:B------:R-:W0:Y:S05]  /*00c0*/  LDCU UR5, c[0x0][0x360] ;  /* 0x00006c00ff0577ac */ /* 0x000e2a0008000800 */
[----:B------:R-:W-:-:S05]  /*00d0*/  LEA R0, R4, UR4, 0x3 ;  /* 0x0000000404007c11 */ /* 0x000fca000f8e18ff */
[----:B0-2---:R1:W-:Y:S02]  /*00e0*/  STS.64 [R0], R6 ;  /* 0x0000000600007388 */ /* 0x0053e40000000a00 */
.L_x_0:
[----:B------:R-:W-:Y:S01]  /*00f0*/  ISETP.GE.U32.AND P0, PT, R4, UR5, PT ;  /* 0x0000000504007c0c */ /* 0x000fe2000bf06070 */
[----:B------:R-:W-:Y:S02]  /*0100*/  UISETP.GT.U32.AND UP0, UPT, UR5, 0x1, UPT ;  /* 0x000000010500788c */ /* 0x000fe4000bf04070 */
[----:B------:R-:W-:-:S07]  /*0110*/  USHF.R.U32.HI UR6, URZ, 0x1, UR5 ;  /* 0x00000001ff067899 */ /* 0x000fce0008011605 */
[----:B------:R-:W-:-:S03]  /*0120*/  UMOV UR5, UR6 ;  /* 0x0000000600057c82 */ /* 0x000fc60008000000 */
[----:B01----:R-:W-:-:S04]  /*0130*/  @!P0 IMAD R0, R5, UR7, RZ ;  /* 0x0000000705008c24 */ /* 0x003fc8000f8e02ff */
[C---:B------:R-:W-:Y:S01]  /*0140*/  @!P0 VIADD R2, R0.reuse, UR7 ;  /* 0x0000000700028c36 */ /* 0x040fe20008000000 */
[----:B------:R-:W-:Y:S01]  /*0150*/  @!P0 LEA R0, R0, UR4, 0x2 ;  /* 0x0000000400008c11 */ /* 0x000fe2000f8e10ff */
[----:B------:R-:W-:-:S03]  /*0160*/  USHF.L.U32 UR7, UR7, 0x1, URZ ;  /* 0x0000000107077899 */ /* 0x000fc600080006ff */
[----:B------:R-:W-:Y:S01]  /*0170*/  @!P0 LEA R2, R2, UR4, 0x2 ;  /* 0x0000000402028c11 */ /* 0x000fe2000f8e10ff */
[----:B------:R-:W-:Y:S05]  /*0180*/  @!P0 LDS R3, [R0] ;  /* 0x0000000000038984 */ /* 0x000fea0000000800 */
[----:B------:R-:W0:Y:S02]  /*0190*/  @!P0 LDS R2, [R2] ;  /* 0x0000000002028984 */ /* 0x000e240000000800 */
[----:B0-----:R-:W-:-:S05]  /*01a0*/  @!P0 IMAD.IADD R3, R2, 0x1, R3 ;  /* 0x0000000102038824 */ /* 0x001fca00078e0203 */
[----:B------:R0:W-:Y:S01]  /*01b0*/  @!P0 STS [R0], R3 ;  /* 0x0000000300008388 */ /* 0x0001e20000000800 */
[----:B------:R-:W-:Y:S05]  /*01c0*/  BRA.U UP0, `(.L_x_0) ;  /* 0xfffffffd00c87547 */ /* 0x000fea000b83ffff */
[----:B------:R-:W-:-:S13]  /*01d0*/  ISETP.NE.AND P0, PT, R4, RZ, PT ;  /* 0x000000ff0400720c */ /* 0x000fda0003f05270 */
[----:B------:R-:W-:Y:S05]  /*01e0*/  @P0 EXIT ;  /* 0x000000000000094d */ /* 0x000fea0003800000 */
[----:B------:R-:W1:Y:S01]  /*01f0*/  S2UR UR5, SR_CgaCtaId ;  /* 0x00000000000579c3 */ /* 0x000e620000008800 */
[----:B------:R-:W-:-:S07]  /*0200*/  UMOV UR4, 0x400 ;  /* 0x0000040000047882 */ /* 0x000fce0000000000 */
[----:B0-----:R-:W0:Y:S01]  /*0210*/  LDC.64 R2, c[0x0][0x380] ;  /* 0x0000e000ff027b82 */ /* 0x001e220000000a00 */
[----:B-1----:R-:W-:-:S09]  /*0220*/  ULEA UR4, UR5, UR4, 0x18 ;  /* 0x0000000405047291 */ /* 0x002fd2000f8ec0ff */
[----:B------:R-:W0:Y:S04]  /*0230*/  LDS R5, [UR4] ;  /* 0x00000004ff057984 */ /* 0x000e280008000800 */
[----:B0-----:R-:W-:Y:S01]  /*0240*/  STG.E desc[UR8][R2.64], R5 ;  /* 0x0000000502007986 */ /* 0x001fe2000c101908 */
[----:B------:R-:W-:Y:S05]  /*0250*/  EXIT ;  /* 0x000000000000794d */ /* 0x000fea0003800000 */
.L_x_1:
[----:B------:R-:W-:-:S00]  /*0260*/  BRA `(.L_x_1) ;  /* 0xfffffffc00fc7947 */ /* 0x000fc0000383ffff */
[----:B------:R-:W-:-:S00]  /*0270*/  NOP ;  /* 0x0000000000007918 */ /* 0x000fc00000000000 */
        /* <DEDUP_REMOVED lines=8> */
.L_x_6:


//--------------------- .text._Z14sumSingleBlockPi --------------------------
	.section	.text._Z14sumSingleBlockPi,"ax",@progbits
	.align	128
        .global         _Z14sumSingleBlockPi
        .type           _Z14sumSingleBlockPi,@function
        .size           _Z14sumSingleBlockPi,(.L_x_7 - _Z14sumSingleBlockPi)
        .other          _Z14sumSingleBlockPi,@"STO_CUDA_ENTRY STV_DEFAULT"
_Z14sumSingleBlockPi:
.text._Z14sumSingleBlockPi:
[----:B------:R-:W-:Y:S01]  /*0000*/  LDC R1, c[0x0][0x37c] ;  /* 0x0000df00ff017b82 */ /* 0x000fe20000000800 */
[----:B------:R-:W0:Y:S07]  /*0010*/  S2R R8, SR_TID.X ;  /* 0x0000000000087919 */ /* 0x000e2e0000002100 */
[----:B------:R-:W1:Y:S01]  /*0020*/  LDC.64 R6, c[0x0][0x380] ;  /* 0x0000e000ff067b82 */ /* 0x000e620000000a00 */
[----:B------:R-:W2:Y:S01]  /*0030*/  LDCU.64 UR8, c[0x0][0x358] ;  /* 0x00006b00ff0877ac */ /* 0x000ea20008000a00 */
[----:B------:R-:W3:Y:S01]  /*0040*/  LDCU UR4, c[0x0][0x360] ;  /* 0x00006c00ff0477ac */ /* 0x000ee20008000800 */
[----:B------:R-:W-:Y:S01]  /*0050*/  UMOV UR6, 0x1 ;  /* 0x0000000100067882 */ /* 0x000fe20000000000 */
[----:B0-23--:R-:W-:-:S07]  /*0060*/  SHF.L.U32 R0, R8, 0x1, RZ ;  /* 0x0000000108007819 */ /* 0x00dfce00000006ff */
.L_x_4:
[----:B------:R-:W-:Y:S01]  /*0070*/  ISETP.GE.U32.AND P0, PT, R8, UR4, PT ;  /* 0x0000000408007c0c */ /* 0x000fe2000bf06070 */
[----:B------:R-:W-:-:S12]  /*0080*/  BSSY.RECONVERGENT B0, `(.L_x_2) ;  /* 0x000000a000007945 */ /* 0x000fd80003800200 */
[----:B0-----:R-:W-:Y:S05]  /*0090*/  @P0 BRA `(.L_x_3) ;  /* 0x0000000000200947 */ /* 0x001fea0003800000 */
[----:B------:R-:W-:-:S05]  /*00a0*/  IMAD R5, R0, UR6, RZ ;  /* 0x0000000600057c24 */ /* 0x000fca000f8e02ff */
[C---:B------:R-:W-:Y:S01]  /*00b0*/  IADD3 R3, PT, PT, R5.reuse, UR6, RZ ;  /* 0x0000000605037c10 */ /* 0x040fe2000fffe0ff */
[----:B-1----:R-:W-:-:S04]  /*00c0*/  IMAD.WIDE R4, R5, 0x4, R6 ;  /* 0x0000000405047825 */ /* 0x002fc800078e0206 */
[----:B------:R-:W-:Y:S01]  /*00d0*/  IMAD.WIDE R2, R3, 0x4, R6 ;  /* 0x0000000403027825 */ /* 0x000fe200078e0206 */
[----:B------:R-:W2:Y:S05]  /*00e0*/  LDG.E R9, desc[UR8][R4.64] ;  /* 0x0000000804097981 */ /* 0x000eaa000c1e1900 */
[----:B------:R-:W2:Y:S02]  /*00f0*/  LDG.E R2, desc[UR8][R2.64] ;  /* 0x0000000802027981 */ /* 0x000ea4000c1e1900 */
[----:B--2---:R-:W-:-:S05]  /*0100*/  IADD3 R9, PT, PT, R2, R9, RZ ;  /* 0x0000000902097210 */ /* 0x004fca0007ffe0ff */
[----:B------:R0:W-:Y:S02]  /*0110*/  STG.E desc[UR8][R4.64], R9 ;  /* 0x0000000904007986 */ /* 0x0001e4000c101908 */
.L_x_3:
[----:B------:R-:W-:Y:S05]  /*0120*/  BSYNC.RECONVERGENT B0 ;  /* 0x0000000000007941 */ /* 0x000fea0003800200 */
.L_x_2:
[----:B------:R-:W-:Y:S02]  /*0130*/  UISETP.GT.U32.AND UP0, UPT, UR4, 0x1, UPT ;  /* 0x000000010400788c */ /* 0x000fe4000bf04070 */
[----:B------:R-:W-:Y:S02]  /*0140*/  USHF.R.U32.HI UR5, URZ, 0x1, UR4 ;  /* 0x00000001ff057899 */ /* 0x000fe40008011604 */
[----:B------:R-:W-:-:S05]  /*0150*/  USHF.L.U32 UR6, UR6, 0x1, URZ ;  /* 0x0000000106067899 */ /* 0x000fca00080006ff */
[----:B------:R-:W-:Y:S01]  /*0160*/  UMOV UR4, UR5 ;  /* 0x0000000500047c82 */ /* 0x000fe20008000000 */
[----:B------:R-:W-:Y:S06]  /*0170*/  BRA.U UP0, `(.L_x_4) ;  /* 0xfffffffd00bc7547 */ /* 0x000fec000b83ffff */
[----:B------:R-:W-:Y:S05]  /*0180*/  EXIT ;  /* 0x000000000000794d */ /* 0x000fea0003800000 */
.L_x_5:
        /* <DEDUP_REMOVED lines=15> */
.L_x_7:


//--------------------- .nv.shared._Z18sumSingleBlock_shmPi --------------------------
	.section	.nv.shared._Z18sumSingleBlock_shmPi,"aw",@nobits
	.sectionflags	@""
	.align	16
	.zero		1024


//--------------------- .nv.shared.reserved.0     --------------------------
	.section	.nv.shared.reserved.0,"aw",@nobits
	.weak		__nv_reservedSMEM_offset_0_alias
	.size		__nv_reservedSMEM_offset_0_alias, 0, 64
	.other		__nv_reservedSMEM_offset_0_alias,@"STO_CUDA_RESERVED_SHARED STV_DEFAULT"
__nv_reservedSMEM_offset_0_alias:
	.zero		0
	.zero		64


//--------------------- .nv.shared._Z14sumSingleBlockPi --------------------------
	.section	.nv.shared._Z14sumSingleBlockPi,"aw",@nobits
	.sectionflags	@""
	.align	16
	.zero		1024


//--------------------- .nv.constant0._Z18sumSingleBlock_shmPi --------------------------
	.section	.nv.constant0._Z18sumSingleBlock_shmPi,"a",@progbits
	.sectionflags	@""
	.align	4
.nv.constant0._Z18sumSingleBlock_shmPi:
	.zero		904


//--------------------- .nv.constant0._Z14sumSingleBlockPi --------------------------
	.section	.nv.constant0._Z14sumSingleBlockPi,"a",@progbits
	.sectionflags	@""
	.align	4
.nv.constant0._Z14sumSingleBlockPi:
	.zero		904


//--------------------- SYMBOLS --------------------------

	.type		.nv.reservedSmem.offset0,@object
	.size		.nv.reservedSmem.offset0,0x4
	.type		.nv.reservedSmem.cap,@object
	.size		.nv.reservedSmem.cap,0x4
